//
// Generated by NVIDIA NVVM Compiler
//
// Compiler Build ID: CL-36424714
// Cuda compilation tools, release 13.0, V13.0.88
// Based on NVVM 20.0.0
//

.version 9.0
.target sm_100
.address_size 64

	// .globl	_Z14CUDA_transformPhS_jj

.visible .entry _Z14CUDA_transformPhS_jj(
	.param .u64 .ptr .align 1 _Z14CUDA_transformPhS_jj_param_0,
	.param .u64 .ptr .align 1 _Z14CUDA_transformPhS_jj_param_1,
	.param .u32 _Z14CUDA_transformPhS_jj_param_2,
	.param .u32 _Z14CUDA_transformPhS_jj_param_3
)
{
	.reg .pred 	%p<16>;
	.reg .b16 	%rs<3>;
	.reg .b32 	%r<60>;
	.reg .b64 	%rd<19>;

	ld.param.u64 	%rd2, [_Z14CUDA_transformPhS_jj_param_0];
	ld.param.u64 	%rd3, [_Z14CUDA_transformPhS_jj_param_1];
	ld.param.u32 	%r19, [_Z14CUDA_transformPhS_jj_param_2];
	ld.param.u32 	%r21, [_Z14CUDA_transformPhS_jj_param_3];
	cvta.to.global.u64 	%rd1, %rd3;
	mov.u32 	%r22, %ntid.x;
	mov.u32 	%r23, %ctaid.x;
	mov.u32 	%r24, %tid.x;
	mad.lo.s32 	%r1, %r22, %r23, %r24;
	mov.u32 	%r25, %ntid.y;
	mov.u32 	%r26, %ctaid.y;
	mov.u32 	%r27, %tid.y;
	mad.lo.s32 	%r28, %r25, %r26, %r27;
	setp.ge.u32 	%p1, %r1, %r19;
	setp.ge.u32 	%p2, %r28, %r21;
	or.pred  	%p3, %p1, %p2;
	@%p3 bra 	$L__BB0_13;
	setp.lt.s32 	%p4, %r1, 1;
	setp.eq.s32 	%p5, %r28, 0;
	or.pred  	%p6, %p4, %p5;
	@%p6 bra 	$L__BB0_3;
	add.s32 	%r30, %r28, -1;
	mad.lo.s32 	%r31, %r19, %r30, %r1;
	add.s32 	%r32, %r31, -1;
	cvt.u64.u32 	%rd4, %r32;
	add.s64 	%rd5, %rd1, %rd4;
	ld.global.u8 	%r54, [%rd5];
	bra.uni 	$L__BB0_4;
$L__BB0_3:
	setp.lt.s32 	%p7, %r1, 1;
	mov.b32 	%r54, 0;
	mov.u32 	%r55, %r54;
	@%p7 bra 	$L__BB0_5;
$L__BB0_4:
	mad.lo.s32 	%r33, %r19, %r28, %r1;
	add.s32 	%r34, %r33, -1;
	cvt.u64.u32 	%rd6, %r34;
	add.s64 	%rd7, %rd1, %rd6;
	ld.global.u8 	%rs1, [%rd7];
	mul.wide.u16 	%r35, %rs1, 2;
	neg.s32 	%r55, %r35;
$L__BB0_5:
	setp.lt.s32 	%p8, %r1, 1;
	add.s32 	%r8, %r28, 1;
	setp.ge.u32 	%p9, %r8, %r21;
	mov.b32 	%r56, 0;
	or.pred  	%p10, %p8, %p9;
	@%p10 bra 	$L__BB0_7;
	mad.lo.s32 	%r37, %r19, %r8, %r1;
	add.s32 	%r38, %r37, -1;
	cvt.u64.u32 	%rd8, %r38;
	add.s64 	%rd9, %rd1, %rd8;
	ld.global.u8 	%r56, [%rd9];
$L__BB0_7:
	setp.eq.s32 	%p11, %r28, 0;
	add.s32 	%r11, %r1, 1;
	setp.ge.u32 	%p12, %r11, %r19;
	mov.b32 	%r57, 0;
	or.pred  	%p13, %p12, %p11;
	@%p13 bra 	$L__BB0_9;
	add.s32 	%r40, %r28, -1;
	mad.lo.s32 	%r41, %r19, %r40, %r11;
	cvt.u64.u32 	%rd10, %r41;
	add.s64 	%rd11, %rd1, %rd10;
	ld.global.u8 	%r57, [%rd11];
$L__BB0_9:
	setp.ge.u32 	%p14, %r11, %r19;
	mov.b32 	%r58, 0;
	mov.u32 	%r59, %r58;
	@%p14 bra 	$L__BB0_12;
	setp.ge.u32 	%p15, %r8, %r21;
	mad.lo.s32 	%r14, %r19, %r28, %r11;
	cvt.u64.u32 	%rd12, %r14;
	add.s64 	%rd13, %rd1, %rd12;
	ld.global.u8 	%rs2, [%rd13];
	mul.wide.u16 	%r58, %rs2, 2;
	@%p15 bra 	$L__BB0_12;
	add.s32 	%r44, %r14, %r19;
	cvt.u64.u32 	%rd14, %r44;
	add.s64 	%rd15, %rd1, %rd14;
	ld.global.u8 	%r59, [%rd15];
$L__BB0_12:
	add.s32 	%r45, %r54, %r56;
	sub.s32 	%r46, %r55, %r45;
	add.s32 	%r47, %r46, %r57;
	add.s32 	%r48, %r47, %r58;
	add.s32 	%r49, %r48, %r59;
	max.s32 	%r50, %r49, 0;
	min.s32 	%r51, %r50, 255;
	mad.lo.s32 	%r52, %r19, %r28, %r1;
	cvt.u64.u32 	%rd16, %r52;
	cvta.to.global.u64 	%rd17, %rd2;
	add.s64 	%rd18, %rd17, %rd16;
	st.global.u8 	[%rd18], %r51;
$L__BB0_13:
	ret;

}


// ===== COMPILED SASS (sm_100) =====

	.target	sm_100

	.elftype	@"ET_EXEC"


//--------------------- .note.nv.tkinfo           --------------------------
	.section	.note.nv.tkinfo,"",@"SHT_NOTE"
	.sectionflags	@"SHF_NOTE_NV_TKINFO"
	.tkinfo
        /*0018*/ 	.word	0x00000002
        /*0030*/ 	.string	""
        /*0030*/ 	.string	"ptxas"
        /*0030*/ 	.string	"Cuda compilation tools, release 13.0, V13.0.88"
        /*0030*/ 	.string	"Build cuda_13.0.r13.0/compiler.36424714_0"
        /*0030*/ 	.string	"-arch sm_100 -m 64 "



//--------------------- .note.nv.cuinfo           --------------------------
	.section	.note.nv.cuinfo,"",@"SHT_NOTE"
	.sectionflags	@"SHF_NOTE_NV_CUINFO"
        /*0018*/ 	.short	0x0002
        /*001a*/ 	.short	0x0064
        /*001c*/ 	.short	0x0082
	.zero		2


//--------------------- .nv.info                  --------------------------
	.section	.nv.info,"",@"SHT_CUDA_INFO"
	.align	4


	//----- nvinfo : EIATTR_REGCOUNT
	.align		4
        /*0000*/ 	.byte	0x04, 0x2f
        /*0002*/ 	.short	(.L_1 - .L_0)
	.align		4
.L_0:
        /*0004*/ 	.word	index@(_Z14CUDA_transformPhS_jj)
        /*0008*/ 	.word	0x00000010


	//----- nvinfo : EIATTR_FRAME_SIZE
	.align		4
.L_1:
        /*000c*/ 	.byte	0x04, 0x11
        /*000e*/ 	.short	(.L_3 - .L_2)
	.align		4
.L_2:
        /*0010*/ 	.word	index@(_Z14CUDA_transformPhS_jj)
        /*0014*/ 	.word	0x00000000


	//----- nvinfo : EIATTR_MIN_STACK_SIZE
	.align		4
.L_3:
        /*0018*/ 	.byte	0x04, 0x12
        /*001a*/ 	.short	(.L_5 - .L_4)
	.align		4
.L_4:
        /*001c*/ 	.word	index@(_Z14CUDA_transformPhS_jj)
        /*0020*/ 	.word	0x00000000
.L_5:


//--------------------- .nv.compat                --------------------------
	.section	.nv.compat,"",@"SHT_CUDA_COMPAT_INFO"
	.align	4
        /*0000*/ 	.byte	0x02, 0x09, 0x00, 0x00, 0x02, 0x02, 0x01, 0x00, 0x02, 0x05, 0x05, 0x00, 0x03, 0x07, 0x01, 0x01
        /*0010*/ 	.byte	0x02, 0x03, 0x00, 0x00, 0x02, 0x06, 0x01, 0x00, 0x04, 0x0b, 0x08, 0x00, 0x09, 0x00, 0x00, 0x00
        /*0020*/ 	.byte	0x00, 0x00, 0x00, 0x00


//--------------------- .nv.info._Z14CUDA_transformPhS_jj --------------------------
	.section	.nv.info._Z14CUDA_transformPhS_jj,"",@"SHT_CUDA_INFO"
	.sectionflags	@""
	.align	4


	//----- nvinfo : EIATTR_CUDA_API_VERSION
	.align		4
        /*0000*/ 	.byte	0x04, 0x37
        /*0002*/ 	.short	(.L_7 - .L_6)
.L_6:
        /*0004*/ 	.word	0x00000082


	//----- nvinfo : EIATTR_KPARAM_INFO
	.align		4
.L_7:
        /*0008*/ 	.byte	0x04, 0x17
        /*000a*/ 	.short	(.L_9 - .L_8)
.L_8:
        /*000c*/ 	.word	0x00000000
        /*0010*/ 	.short	0x0003
        /*0012*/ 	.short	0x0014
        /*0014*/ 	.byte	0x00, 0xf0, 0x11, 0x00


	//----- nvinfo : EIATTR_KPARAM_INFO
	.align		4
.L_9:
        /*0018*/ 	.byte	0x04, 0x17
        /*001a*/ 	.short	(.L_11 - .L_10)
.L_10:
        /*001c*/ 	.word	0x00000000
        /*0020*/ 	.short	0x0002
        /*0022*/ 	.short	0x0010
        /*0024*/ 	.byte	0x00, 0xf0, 0x11, 0x00


	//----- nvinfo : EIATTR_KPARAM_INFO
	.align		4
.L_11:
        /*0028*/ 	.byte	0x04, 0x17
        /*002a*/ 	.short	(.L_13 - .L_12)
.L_12:
        /*002c*/ 	.word	0x00000000
        /*0030*/ 	.short	0x0001
        /*0032*/ 	.short	0x0008
        /*0034*/ 	.byte	0x00, 0xf5, 0x21, 0x00


	//----- nvinfo : EIATTR_KPARAM_INFO
	.align		4
.L_13:
        /*0038*/ 	.byte	0x04, 0x17
        /*003a*/ 	.short	(.L_15 - .L_14)
.L_14:
        /*003c*/ 	.word	0x00000000
        /*0040*/ 	.short	0x0000
        /*0042*/ 	.short	0x0000
        /*0044*/ 	.byte	0x00, 0xf5, 0x21, 0x00


	//----- nvinfo : EIATTR_SPARSE_MMA_MASK
	.align		4
.L_15:
        /*0048*/ 	.byte	0x03, 0x50
        /*004a*/ 	.short	0x0000


	//----- nvinfo : EIATTR_MAXREG_COUNT
	.align		4
        /*004c*/ 	.byte	0x03, 0x1b
        /*004e*/ 	.short	0x00ff


	//----- nvinfo : EIATTR_MERCURY_ISA_VERSION
	.align		4
        /*0050*/ 	.byte	0x03, 0x5f
        /*0052*/ 	.short	0x0101


	//----- nvinfo : EIATTR_VRC_CTA_INIT_COUNT
	.align		4
        /*0054*/ 	.byte	0x02, 0x4a
	.zero		1
	.zero		1


	//----- nvinfo : EIATTR_EXIT_INSTR_OFFSETS
	.align		4
        /*0058*/ 	.byte	0x04, 0x1c
        /*005a*/ 	.short	(.L_17 - .L_16)


	//   ....[0]....
.L_16:
        /*005c*/ 	.word	0x000000c0


	//   ....[1]....
        /*0060*/ 	.word	0x00000550


	//----- nvinfo : EIATTR_CRS_STACK_SIZE
	.align		4
.L_17:
        /*0064*/ 	.byte	0x04, 0x1e
        /*0066*/ 	.short	(.L_19 - .L_18)
.L_18:
        /*0068*/ 	.word	0x00000000


	//----- nvinfo : EIATTR_CBANK_PARAM_SIZE
	.align		4
.L_19:
        /*006c*/ 	.byte	0x03, 0x19
        /*006e*/ 	.short	0x0018


	//----- nvinfo : EIATTR_PARAM_CBANK
	.align		4
        /*0070*/ 	.byte	0x04, 0x0a
        /*0072*/ 	.short	(.L_21 - .L_20)
	.align		4
.L_20:
        /*0074*/ 	.word	index@(.nv.constant0._Z14CUDA_transformPhS_jj)
        /*0078*/ 	.short	0x0380
        /*007a*/ 	.short	0x0018


	//----- nvinfo : EIATTR_SW_WAR
	.align		4
.L_21:
        /*007c*/ 	.byte	0x04, 0x36
        /*007e*/ 	.short	(.L_23 - .L_22)
.L_22:
        /*0080*/ 	.word	0x00000008
.L_23:


//--------------------- .nv.callgraph             --------------------------
	.section	.nv.callgraph,"",@"SHT_CUDA_CALLGRAPH"
	.align	4
	.sectionentsize	8
	.align		4
        /*0000*/ 	.word	0x00000000
	.align		4
        /*0004*/ 	.word	0xffffffff
	.align		4
        /*0008*/ 	.word	0x00000000
	.align		4
        /*000c*/ 	.word	0xfffffffe
	.align		4
        /*0010*/ 	.word	0x00000000
	.align		4
        /*0014*/ 	.word	0xfffffffd
	.align		4
        /*0018*/ 	.word	0x00000000
	.align		4
        /*001c*/ 	.word	0xfffffffc


//--------------------- .text._Z14CUDA_transformPhS_jj --------------------------
	.section	.text._Z14CUDA_transformPhS_jj,"ax",@progbits
	.align	128
        .global         _Z14CUDA_transformPhS_jj
        .type           _Z14CUDA_transformPhS_jj,@function
        .size           _Z14CUDA_transformPhS_jj,(.L_x_8 - _Z14CUDA_transformPhS_jj)
        .other          _Z14CUDA_transformPhS_jj,@"STO_CUDA_ENTRY STV_DEFAULT"
_Z14CUDA_transformPhS_jj:
.text._Z14CUDA_transformPhS_jj:
[----:B------:R-:W-:Y:S01]  /*0000*/  LDC R1, c[0x0][0x37c] ;  /* 0x0000df00ff017b82 */ /* 0x000fe20000000800 */
[----:B------:R-:W0:Y:S01]  /*0010*/  S2R R3, SR_CTAID.Y ;  /* 0x0000000000037919 */ /* 0x000e220000002600 */
[----:B------:R-:W1:Y:S01]  /*0020*/  LDCU UR4, c[0x0][0x360] ;  /* 0x00006c00ff0477ac */ /* 0x000e620008000800 */
[----:B------:R-:W0:Y:S01]  /*0030*/  S2R R2, SR_TID.Y ;  /* 0x0000000000027919 */ /* 0x000e220000002200 */
[----:B------:R-:W0:Y:S01]  /*0040*/  LDCU UR5, c[0x0][0x364] ;  /* 0x00006c80ff0577ac */ /* 0x000e220008000800 */
[----:B------:R-:W1:Y:S01]  /*0050*/  S2R R0, SR_CTAID.X ;  /* 0x0000000000007919 */ /* 0x000e620000002500 */
[----:B------:R-:W2:Y:S01]  /*0060*/  LDCU.64 UR6, c[0x0][0x390] ;  /* 0x00007200ff0677ac */ /* 0x000ea20008000a00 */
[----:B------:R-:W1:Y:S01]  /*0070*/  S2R R5, SR_TID.X ;  /* 0x0000000000057919 */ /* 0x000e620000002100 */
[----:B0-----:R-:W-:-:S05]  /*0080*/  IMAD R3, R3, UR5, R2 ;  /* 0x0000000503037c24 */ /* 0x001fca000f8e0202 */
[----:B--2---:R-:W-:Y:S01]  /*0090*/  ISETP.GE.U32.AND P0, PT, R3, UR7, PT ;  /* 0x0000000703007c0c */ /* 0x004fe2000bf06070 */
[----:B-1----:R-:W-:-:S05]  /*00a0*/  IMAD R0, R0, UR4, R5 ;  /* 0x0000000400007c24 */ /* 0x002fca000f8e0205 */
[----:B------:R-:W-:-:S13]  /*00b0*/  ISETP.GE.U32.OR P0, PT, R0, UR6, P0 ;  /* 0x0000000600007c0c */ /* 0x000fda0008706470 */
[----:B------:R-:W-:Y:S05]  /*00c0*/  @P0 EXIT ;  /* 0x000000000000094d */ /* 0x000fea0003800000 */
[----:B------:R-:W-:Y:S01]  /*00d0*/  ISETP.NE.AND P0, PT, R3, RZ, PT ;  /* 0x000000ff0300720c */ /* 0x000fe20003f05270 */
[----:B------:R-:W-:Y:S01]  /*00e0*/  BSSY.RECONVERGENT B1, `(.L_x_0) ;  /* 0x000001a000017945 */ /* 0x000fe20003800200 */
[----:B------:R-:W0:Y:S03]  /*00f0*/  LDCU.64 UR4, c[0x0][0x358] ;  /* 0x00006b00ff0477ac */ /* 0x000e260008000a00 */
[----:B------:R-:W-:Y:S01]  /*0100*/  BSSY.RELIABLE B0, `(.L_x_1) ;  /* 0x0000010000007945 */ /* 0x000fe20003800100 */
[----:B------:R-:W-:-:S13]  /*0110*/  ISETP.LT.OR P1, PT, R0, 0x1, !P0 ;  /* 0x000000010000780c */ /* 0x000fda0004721670 */
[----:B------:R-:W-:Y:S05]  /*0120*/  @P1 BRA `(.L_x_2) ;  /* 0x0000000000201947 */ /* 0x000fea0003800000 */
[----:B------:R-:W1:Y:S01]  /*0130*/  LDCU.64 UR8, c[0x0][0x388] ;  /* 0x00007100ff0877ac */ /* 0x000e620008000a00 */
[----:B------:R-:W-:-:S04]  /*0140*/  VIADD R5, R3, 0xffffffff ;  /* 0xffffffff03057836 */ /* 0x000fc80000000000 */
[----:B------:R-:W-:-:S04]  /*0150*/  IMAD R5, R5, UR6, R0 ;  /* 0x0000000605057c24 */ /* 0x000fc8000f8e0200 */
[----:B------:R-:W-:-:S05]  /*0160*/  VIADD R5, R5, 0xffffffff ;  /* 0xffffffff05057836 */ /* 0x000fca0000000000 */
[----:B-1----:R-:W-:-:S05]  /*0170*/  IADD3 R4, P1, PT, R5, UR8, RZ ;  /* 0x0000000805047c10 */ /* 0x002fca000ff3e0ff */
[----:B------:R-:W-:-:S05]  /*0180*/  IMAD.X R5, RZ, RZ, UR9, P1 ;  /* 0x00000009ff057e24 */ /* 0x000fca00088e06ff */
[----:B0-----:R0:W5:Y:S01]  /*0190*/  LDG.E.U8 R2, desc[UR4][R4.64] ;  /* 0x0000000404027981 */ /* 0x001162000c1e1100 */
[----:B------:R-:W-:Y:S05]  /*01a0*/  BRA `(.L_x_3) ;  /* 0x0000000000147947 */ /* 0x000fea0003800000 */
.L_x_2:
[----:B------:R-:W-:Y:S01]  /*01b0*/  ISETP.GE.AND P1, PT, R0, 0x1, PT ;  /* 0x000000010000780c */ /* 0x000fe20003f26270 */
[----:B------:R-:W-:Y:S02]  /*01c0*/  HFMA2 R9, -RZ, RZ, 0, 0 ;  /* 0x00000000ff097431 */ /* 0x000fe400000001ff */
[----:B------:R-:W-:-:S10]  /*01d0*/  IMAD.MOV.U32 R2, RZ, RZ, RZ ;  /* 0x000000ffff027224 */ /* 0x000fd400078e00ff */
[----:B------:R-:W-:Y:S05]  /*01e0*/  @!P1 BREAK.RELIABLE B0 ;  /* 0x0000000000009942 */ /* 0x000fea0003800100 */
[----:B------:R-:W-:Y:S05]  /*01f0*/  @!P1 BRA `(.L_x_4) ;  /* 0x0000000000209947 */ /* 0x000fea0003800000 */
.L_x_3:
[----:B0-----:R-:W-:Y:S05]  /*0200*/  BSYNC.RELIABLE B0 ;  /* 0x0000000000007941 */ /* 0x001fea0003800100 */
.L_x_1:
[----:B------:R-:W0:Y:S01]  /*0210*/  LDCU.64 UR8, c[0x0][0x388] ;  /* 0x00007100ff0877ac */ /* 0x000e220008000a00 */
[----:B------:R-:W-:-:S04]  /*0220*/  IMAD R4, R3, UR6, R0 ;  /* 0x0000000603047c24 */ /* 0x000fc8000f8e0200 */
[----:B------:R-:W-:-:S05]  /*0230*/  VIADD R4, R4, 0xffffffff ;  /* 0xffffffff04047836 */ /* 0x000fca0000000000 */
[----:B0-----:R-:W-:-:S05]  /*0240*/  IADD3 R4, P1, PT, R4, UR8, RZ ;  /* 0x0000000804047c10 */ /* 0x001fca000ff3e0ff */
[----:B------:R-:W-:-:S05]  /*0250*/  IMAD.X R5, RZ, RZ, UR9, P1 ;  /* 0x00000009ff057e24 */ /* 0x000fca00088e06ff */
[----:B------:R-:W2:Y:S02]  /*0260*/  LDG.E.U8 R4, desc[UR4][R4.64] ;  /* 0x0000000404047981 */ /* 0x000ea4000c1e1100 */
[----:B--2---:R-:W-:-:S07]  /*0270*/  IMAD.U32 R9, R4, -0x2, RZ ;  /* 0xfffffffe04097824 */ /* 0x004fce00078e00ff */
.L_x_4:
[----:B0-----:R-:W-:Y:S05]  /*0280*/  BSYNC.RECONVERGENT B1 ;  /* 0x0000000000017941 */ /* 0x001fea0003800200 */
.L_x_0:
[----:B------:R-:W-:Y:S05]  /*0290*/  WARPSYNC.ALL ;  /* 0x0000000000007948 */ /* 0x000fea0003800000 */
[----:B------:R-:W-:Y:S01]  /*02a0*/  IADD3 R7, PT, PT, R3, 0x1, RZ ;  /* 0x0000000103077810 */ /* 0x000fe20007ffe0ff */
[----:B------:R-:W-:Y:S02]  /*02b0*/  IMAD.MOV.U32 R8, RZ, RZ, RZ ;  /* 0x000000ffff087224 */ /* 0x000fe400078e00ff */
[----:B------:R-:W-:Y:S01]  /*02c0*/  VIADD R10, R0, 0x1 ;  /* 0x00000001000a7836 */ /* 0x000fe20000000000 */
[----:B------:R-:W-:-:S04]  /*02d0*/  ISETP.GE.U32.AND P1, PT, R7, UR7, PT ;  /* 0x0000000707007c0c */ /* 0x000fc8000bf26070 */
[----:B------:R-:W-:Y:S02]  /*02e0*/  ISETP.LT.OR P2, PT, R0, 0x1, P1 ;  /* 0x000000010000780c */ /* 0x000fe40000f41670 */
[----:B------:R-:W-:-:S11]  /*02f0*/  ISETP.GE.U32.OR P0, PT, R10, UR6, !P0 ;  /* 0x000000060a007c0c */ /* 0x000fd6000c706470 */
[----:B------:R-:W0:Y:S01]  /*0300*/  @!P2 LDC.64 R4, c[0x0][0x388] ;  /* 0x0000e200ff04ab82 */ /* 0x000e220000000a00 */
[----:B------:R-:W-:Y:S02]  /*0310*/  @!P2 IMAD R7, R7, UR6, R0 ;  /* 0x000000060707ac24 */ /* 0x000fe4000f8e0200 */
[----:B------:R-:W-:Y:S02]  /*0320*/  @!P0 VIADD R11, R3, 0xffffffff ;  /* 0xffffffff030b8836 */ /* 0x000fe40000000000 */
[----:B------:R-:W-:Y:S02]  /*0330*/  @!P2 VIADD R7, R7, 0xffffffff ;  /* 0xffffffff0707a836 */ /* 0x000fe40000000000 */
[----:B------:R-:W-:Y:S01]  /*0340*/  @!P0 IMAD R11, R11, UR6, R10 ;  /* 0x000000060b0b8c24 */ /* 0x000fe2000f8e020a */
[----:B------:R-:W1:Y:S02]  /*0350*/  @!P0 LDC.64 R12, c[0x0][0x388] ;  /* 0x0000e200ff0c8b82 */ /* 0x000e640000000a00 */
[----:B0-----:R-:W-:-:S05]  /*0360*/  @!P2 IADD3 R4, P3, PT, R7, R4, RZ ;  /* 0x000000040704a210 */ /* 0x001fca0007f7e0ff */
[----:B------:R-:W-:Y:S01]  /*0370*/  @!P2 IMAD.X R5, RZ, RZ, R5, P3 ;  /* 0x000000ffff05a224 */ /* 0x000fe200018e0605 */
[----:B-1----:R-:W-:Y:S01]  /*0380*/  @!P0 IADD3 R6, P4, PT, R11, R12, RZ ;  /* 0x0000000c0b068210 */ /* 0x002fe20007f9e0ff */
[----:B------:R-:W-:-:S03]  /*0390*/  IMAD.MOV.U32 R11, RZ, RZ, RZ ;  /* 0x000000ffff0b7224 */ /* 0x000fc600078e00ff */
[----:B------:R0:W5:Y:S01]  /*03a0*/  @!P2 LDG.E.U8 R8, desc[UR4][R4.64] ;  /* 0x000000040408a981 */ /* 0x000162000c1e1100 */
[----:B------:R-:W-:-:S05]  /*03b0*/  @!P0 IADD3.X R7, PT, PT, RZ, R13, RZ, P4, !PT ;  /* 0x0000000dff078210 */ /* 0x000fca00027fe4ff */
[----:B------:R0:W5:Y:S01]  /*03c0*/  @!P0 LDG.E.U8 R11, desc[UR4][R6.64] ;  /* 0x00000004060b8981 */ /* 0x000162000c1e1100 */
[----:B------:R-:W-:Y:S01]  /*03d0*/  ISETP.GE.U32.AND P0, PT, R10, UR6, PT ;  /* 0x000000060a007c0c */ /* 0x000fe2000bf06070 */
[----:B------:R-:W-:Y:S01]  /*03e0*/  BSSY.RECONVERGENT B1, `(.L_x_5) ;  /* 0x000000d000017945 */ /* 0x000fe20003800200 */
[----:B------:R-:W-:-:S11]  /*03f0*/  CS2R R12, SRZ ;  /* 0x00000000000c7805 */ /* 0x000fd6000001ff00 */
[----:B0-----:R-:W-:Y:S05]  /*0400*/  @P0 BRA `(.L_x_6) ;  /* 0x0000000000280947 */ /* 0x001fea0003800000 */
[----:B------:R-:W0:Y:S01]  /*0410*/  LDCU.64 UR8, c[0x0][0x388] ;  /* 0x00007100ff0877ac */ /* 0x000e220008000a00 */
[----:B------:R-:W-:-:S05]  /*0420*/  IMAD R10, R3, UR6, R10 ;  /* 0x00000006030a7c24 */ /* 0x000fca000f8e020a */
[C---:B------:R-:W-:Y:S02]  /*0430*/  @!P1 IADD3 R6, PT, PT, R10.reuse, UR6, RZ ;  /* 0x000000060a069c10 */ /* 0x040fe4000fffe0ff */
[----:B0-----:R-:W-:-:S05]  /*0440*/  IADD3 R4, P0, PT, R10, UR8, RZ ;  /* 0x000000080a047c10 */ /* 0x001fca000ff1e0ff */
[----:B------:R-:W-:Y:S01]  /*0450*/  IMAD.X R5, RZ, RZ, UR9, P0 ;  /* 0x00000009ff057e24 */ /* 0x000fe200080e06ff */
[----:B------:R-:W-:-:S04]  /*0460*/  @!P1 IADD3 R6, P0, PT, R6, UR8, RZ ;  /* 0x0000000806069c10 */ /* 0x000fc8000ff1e0ff */
[----:B------:R-:W2:Y:S01]  /*0470*/  LDG.E.U8 R4, desc[UR4][R4.64] ;  /* 0x0000000404047981 */ /* 0x000ea2000c1e1100 */
[----:B------:R-:W-:-:S05]  /*0480*/  @!P1 IMAD.X R7, RZ, RZ, UR9, P0 ;  /* 0x00000009ff079e24 */ /* 0x000fca00080e06ff */
[----:B------:R0:W5:Y:S02]  /*0490*/  @!P1 LDG.E.U8 R13, desc[UR4][R6.64] ;  /* 0x00000004060d9981 */ /* 0x000164000c1e1100 */
[----:B0-2---:R-:W-:-:S07]  /*04a0*/  SHF.L.U32 R12, R4, 0x1, RZ ;  /* 0x00000001040c7819 */ /* 0x005fce00000006ff */
.L_x_6:
[----:B------:R-:W-:Y:S05]  /*04b0*/  BSYNC.RECONVERGENT B1 ;  /* 0x0000000000017941 */ /* 0x000fea0003800200 */
.L_x_5:
[----:B------:R-:W0:Y:S01]  /*04c0*/  LDCU.64 UR8, c[0x0][0x380] ;  /* 0x00007000ff0877ac */ /* 0x000e220008000a00 */
[----:B-----5:R-:W-:Y:S01]  /*04d0*/  IADD3 R2, PT, PT, R9, -R2, -R8 ;  /* 0x8000000209027210 */ /* 0x020fe20007ffe808 */
[----:B------:R-:W-:-:S03]  /*04e0*/  IMAD R3, R3, UR6, R0 ;  /* 0x0000000603037c24 */ /* 0x000fc6000f8e0200 */
[----:B------:R-:W-:-:S04]  /*04f0*/  IADD3 R12, PT, PT, R12, R2, R11 ;  /* 0x000000020c0c7210 */ /* 0x000fc80007ffe00b */
[----:B------:R-:W-:-:S04]  /*0500*/  VIADDMNMX R12, R12, R13, RZ, !PT ;  /* 0x0000000d0c0c7246 */ /* 0x000fc800078001ff */
[----:B------:R-:W-:Y:S02]  /*0510*/  VIMNMX R5, PT, PT, R12, 0xff, PT ;  /* 0x000000ff0c057848 */ /* 0x000fe40003fe0100 */
[----:B0-----:R-:W-:-:S05]  /*0520*/  IADD3 R2, P0, PT, R3, UR8, RZ ;  /* 0x0000000803027c10 */ /* 0x001fca000ff1e0ff */
[----:B------:R-:W-:-:S05]  /*0530*/  IMAD.X R3, RZ, RZ, UR9, P0 ;  /* 0x00000009ff037e24 */ /* 0x000fca00080e06ff */
[----:B------:R-:W-:Y:S01]  /*0540*/  STG.E.U8 desc[UR4][R2.64], R5 ;  /* 0x0000000502007986 */ /* 0x000fe2000c101104 */
[----:B------:R-:W-:Y:S05]  /*0550*/  EXIT ;  /* 0x000000000000794d */ /* 0x000fea0003800000 */
.L_x_7:
[----:B------:R-:W-:-:S00]  /*0560*/  BRA `(.L_x_7) ;  /* 0xfffffffc00fc7947 */ /* 0x000fc0000383ffff */
[----:B------:R-:W-:-:S00]  /*0570*/  NOP ;  /* 0x0000000000007918 */ /* 0x000fc00000000000 */
        /* <DEDUP_REMOVED lines=8> */
.L_x_8:


//--------------------- .nv.shared.reserved.0     --------------------------
	.section	.nv.shared.reserved.0,"aw",@nobits
	.weak		__nv_reservedSMEM_offset_0_alias
	.size		__nv_reservedSMEM_offset_0_alias, 0, 64
	.other		__nv_reservedSMEM_offset_0_alias,@"STO_CUDA_RESERVED_SHARED STV_DEFAULT"
__nv_reservedSMEM_offset_0_alias:
	.zero		0
	.zero		64


//--------------------- .nv.constant0._Z14CUDA_transformPhS_jj --------------------------
	.section	.nv.constant0._Z14CUDA_transformPhS_jj,"a",@progbits
	.sectionflags	@""
	.align	4
.nv.constant0._Z14CUDA_transformPhS_jj:
	.zero		920


//--------------------- SYMBOLS --------------------------

	.type		.nv.reservedSmem.offset0,@object
	.size		.nv.reservedSmem.offset0,0x4
